//
// Generated by NVIDIA NVVM Compiler
//
// Compiler Build ID: CL-36424714
// Cuda compilation tools, release 13.0, V13.0.88
// Based on NVVM 20.0.0
//

.version 9.0
.target sm_100
.address_size 64

	// .globl	default_function_kernel0
// _ZZ24default_function_kernel0E15pad_temp_shared has been demoted
// _ZZ24default_function_kernel0E13kernel_shared has been demoted

.visible .entry default_function_kernel0(
	.param .u64 .ptr .align 1 default_function_kernel0_param_0,
	.param .u64 .ptr .align 1 default_function_kernel0_param_1,
	.param .u64 .ptr .align 1 default_function_kernel0_param_2
)
{
	.reg .pred 	%p<21>;
	.reg .b16 	%rs<6>;
	.reg .b32 	%r<46>;
	.reg .b32 	%f<114>;
	.reg .b64 	%rd<29>;
	// demoted variable
	.shared .align 4 .b8 _ZZ24default_function_kernel0E15pad_temp_shared[672];
	// demoted variable
	.shared .align 4 .b8 _ZZ24default_function_kernel0E13kernel_shared[24];
	ld.param.u64 	%rd7, [default_function_kernel0_param_0];
	ld.param.u64 	%rd8, [default_function_kernel0_param_1];
	cvta.to.global.u64 	%rd1, %rd8;
	cvta.to.global.u64 	%rd2, %rd7;
	mov.u32 	%r1, %tid.y;
	setp.eq.s32 	%p5, %r1, 0;
	mov.u32 	%r16, %ctaid.x;
	shl.b32 	%r2, %r16, 2;
	mov.u32 	%r17, %tid.x;
	mul.lo.s32 	%r18, %r17, 3;
	or.b32  	%r19, %r2, %r18;
	setp.eq.s32 	%p6, %r19, 0;
	add.s32 	%r6, %r2, %r18;
	mad.lo.s32 	%r20, %r1, 28, %r6;
	add.s32 	%r4, %r20, -29;
	mad.lo.s32 	%r21, %r1, 6, %r18;
	shl.b32 	%r22, %r21, 2;
	mov.u32 	%r23, _ZZ24default_function_kernel0E15pad_temp_shared;
	add.s32 	%r5, %r23, %r22;
	setp.gt.u32 	%p1, %r6, 26;
	add.s32 	%r24, %r17, %r1;
	setp.lt.u32 	%p7, %r24, 6;
	setp.eq.s32 	%p8, %r17, 0;
	and.pred  	%p2, %p8, %p7;
	mov.u32 	%r7, %ctaid.z;
	mul.lo.s32 	%r8, %r7, 1152;
	cvt.u16.u32 	%rs3, %r1;
	mul.hi.u16 	%rs4, %rs3, 21846;
	mul.lo.s16 	%rs1, %rs4, 576;
	mul.lo.s16 	%rs5, %rs4, 3;
	sub.s16 	%rs2, %rs3, %rs5;
	shl.b32 	%r25, %r1, 2;
	mov.u32 	%r26, _ZZ24default_function_kernel0E13kernel_shared;
	add.s32 	%r9, %r26, %r25;
	mad.lo.s32 	%r10, %r1, 5, %r24;
	shl.b32 	%r27, %r10, 2;
	add.s32 	%r11, %r23, %r27;
	or.pred  	%p3, %p5, %p6;
	mov.f32 	%f103, 0f00000000;
	mov.b32 	%r45, 0;
	not.pred 	%p11, %p2;
	cvt.u64.u16 	%rd17, %rs2;
	cvt.u64.u32 	%rd18, %r8;
	add.s64 	%rd20, %rd18, %rd17;
	mov.f32 	%f104, %f103;
	mov.f32 	%f105, %f103;
	mov.f32 	%f106, %f103;
$L__BB0_1:
	bar.sync 	0;
	mul.lo.s32 	%r13, %r45, 784;
	add.s32 	%r28, %r4, %r13;
	mul.wide.s32 	%rd9, %r28, 4;
	add.s64 	%rd3, %rd2, %rd9;
	mov.f32 	%f107, 0f00000000;
	@%p3 bra 	$L__BB0_3;
	ld.global.nc.f32 	%f107, [%rd3];
$L__BB0_3:
	st.shared.f32 	[%r5], %f107;
	mov.f32 	%f108, 0f00000000;
	mov.pred 	%p20, -1;
	@%p5 bra 	$L__BB0_5;
	add.s32 	%r30, %r28, 1;
	mul.wide.u32 	%rd10, %r30, 4;
	add.s64 	%rd11, %rd2, %rd10;
	ld.global.nc.f32 	%f108, [%rd11];
	mov.pred 	%p20, %p1;
$L__BB0_5:
	st.shared.f32 	[%r5+4], %f108;
	mov.f32 	%f109, 0f00000000;
	@%p20 bra 	$L__BB0_7;
	add.s32 	%r32, %r28, 2;
	mul.wide.u32 	%rd12, %r32, 4;
	add.s64 	%rd13, %rd2, %rd12;
	ld.global.nc.f32 	%f109, [%rd13];
$L__BB0_7:
	st.shared.f32 	[%r5+8], %f109;
	@%p11 bra 	$L__BB0_9;
	cvt.u32.u16 	%r33, %rs2;
	add.s32 	%r34, %r8, %r33;
	cvt.u32.u16 	%r35, %rs1;
	add.s32 	%r36, %r34, %r35;
	mad.lo.s32 	%r37, %r45, 9, %r36;
	mul.wide.u32 	%rd14, %r37, 4;
	add.s64 	%rd15, %rd1, %rd14;
	ld.global.nc.f32 	%f35, [%rd15];
	st.shared.f32 	[%r9], %f35;
$L__BB0_9:
	setp.eq.s32 	%p12, %r19, 0;
	bar.sync 	0;
	ld.shared.f32 	%f37, [%r11];
	ld.shared.f32 	%f38, [%r11+8];
	ld.shared.f32 	%f39, [%r11+4];
	ld.shared.f32 	%f40, [%r11+12];
	ld.shared.f32 	%f41, [%r11+16];
	ld.shared.f32 	%f42, [_ZZ24default_function_kernel0E13kernel_shared];
	ld.shared.f32 	%f43, [_ZZ24default_function_kernel0E13kernel_shared+12];
	ld.shared.f32 	%f44, [_ZZ24default_function_kernel0E13kernel_shared+4];
	ld.shared.f32 	%f45, [_ZZ24default_function_kernel0E13kernel_shared+16];
	ld.shared.f32 	%f46, [_ZZ24default_function_kernel0E13kernel_shared+8];
	ld.shared.f32 	%f47, [_ZZ24default_function_kernel0E13kernel_shared+20];
	fma.rn.f32 	%f48, %f37, %f42, %f103;
	fma.rn.f32 	%f49, %f37, %f43, %f105;
	fma.rn.f32 	%f50, %f38, %f42, %f104;
	fma.rn.f32 	%f51, %f38, %f43, %f106;
	fma.rn.f32 	%f52, %f39, %f44, %f48;
	fma.rn.f32 	%f53, %f39, %f45, %f49;
	fma.rn.f32 	%f54, %f40, %f44, %f50;
	fma.rn.f32 	%f55, %f40, %f45, %f51;
	fma.rn.f32 	%f11, %f38, %f46, %f52;
	fma.rn.f32 	%f12, %f38, %f47, %f53;
	fma.rn.f32 	%f13, %f41, %f46, %f54;
	fma.rn.f32 	%f14, %f41, %f47, %f55;
	bar.sync 	0;
	mov.f32 	%f110, 0f00000000;
	@%p12 bra 	$L__BB0_11;
	ld.global.nc.f32 	%f110, [%rd3+112];
$L__BB0_11:
	setp.gt.u32 	%p13, %r6, 26;
	st.shared.f32 	[%r5], %f110;
	add.s32 	%r39, %r28, 29;
	mul.wide.u32 	%rd16, %r39, 4;
	add.s64 	%rd4, %rd2, %rd16;
	ld.global.nc.f32 	%f57, [%rd4];
	st.shared.f32 	[%r5+4], %f57;
	mov.f32 	%f111, 0f00000000;
	@%p13 bra 	$L__BB0_13;
	ld.global.nc.f32 	%f111, [%rd4+4];
$L__BB0_13:
	st.shared.f32 	[%r5+8], %f111;
	mul.lo.s32 	%r40, %r45, 9;
	cvt.u64.u16 	%rd19, %rs1;
	cvt.u64.u32 	%rd21, %r40;
	add.s64 	%rd22, %rd20, %rd19;
	add.s64 	%rd23, %rd22, %rd21;
	shl.b64 	%rd24, %rd23, 2;
	add.s64 	%rd5, %rd1, %rd24;
	@%p11 bra 	$L__BB0_15;
	ld.global.nc.f32 	%f58, [%rd5+12];
	st.shared.f32 	[%r9], %f58;
$L__BB0_15:
	setp.gt.u32 	%p15, %r1, 26;
	bar.sync 	0;
	ld.shared.f32 	%f59, [%r11];
	ld.shared.f32 	%f60, [%r11+8];
	ld.shared.f32 	%f61, [%r11+4];
	ld.shared.f32 	%f62, [%r11+12];
	ld.shared.f32 	%f63, [%r11+16];
	ld.shared.f32 	%f64, [_ZZ24default_function_kernel0E13kernel_shared];
	ld.shared.f32 	%f65, [_ZZ24default_function_kernel0E13kernel_shared+12];
	ld.shared.f32 	%f66, [_ZZ24default_function_kernel0E13kernel_shared+4];
	ld.shared.f32 	%f67, [_ZZ24default_function_kernel0E13kernel_shared+16];
	ld.shared.f32 	%f68, [_ZZ24default_function_kernel0E13kernel_shared+8];
	ld.shared.f32 	%f69, [_ZZ24default_function_kernel0E13kernel_shared+20];
	fma.rn.f32 	%f70, %f59, %f64, %f11;
	fma.rn.f32 	%f71, %f59, %f65, %f12;
	fma.rn.f32 	%f72, %f60, %f64, %f13;
	fma.rn.f32 	%f73, %f60, %f65, %f14;
	fma.rn.f32 	%f74, %f61, %f66, %f70;
	fma.rn.f32 	%f75, %f61, %f67, %f71;
	fma.rn.f32 	%f76, %f62, %f66, %f72;
	fma.rn.f32 	%f77, %f62, %f67, %f73;
	fma.rn.f32 	%f19, %f60, %f68, %f74;
	fma.rn.f32 	%f20, %f60, %f69, %f75;
	fma.rn.f32 	%f21, %f63, %f68, %f76;
	fma.rn.f32 	%f22, %f63, %f69, %f77;
	bar.sync 	0;
	mov.f32 	%f113, 0f00000000;
	@%p15 bra 	$L__BB0_24;
	mov.f32 	%f112, 0f00000000;
	@%p12 bra 	$L__BB0_18;
	ld.global.nc.f32 	%f112, [%rd4+108];
$L__BB0_18:
	st.shared.f32 	[%r5], %f112;
	ld.global.nc.f32 	%f81, [%rd4+112];
	st.shared.f32 	[%r5+4], %f81;
	@%p13 bra 	$L__BB0_20;
	ld.global.nc.f32 	%f113, [%rd4+116];
$L__BB0_20:
	st.shared.f32 	[%r5+8], %f113;
	@%p11 bra 	$L__BB0_22;
	ld.global.nc.f32 	%f82, [%rd5+24];
	st.shared.f32 	[%r9], %f82;
$L__BB0_22:
	bar.sync 	0;
	ld.shared.f32 	%f83, [%r11];
	ld.shared.f32 	%f84, [%r11+8];
	ld.shared.f32 	%f85, [%r11+4];
	ld.shared.f32 	%f86, [%r11+12];
	ld.shared.f32 	%f87, [%r11+16];
	ld.shared.f32 	%f88, [_ZZ24default_function_kernel0E13kernel_shared];
	ld.shared.f32 	%f89, [_ZZ24default_function_kernel0E13kernel_shared+12];
	ld.shared.f32 	%f90, [_ZZ24default_function_kernel0E13kernel_shared+4];
	ld.shared.f32 	%f91, [_ZZ24default_function_kernel0E13kernel_shared+16];
	ld.shared.f32 	%f92, [_ZZ24default_function_kernel0E13kernel_shared+8];
	ld.shared.f32 	%f93, [_ZZ24default_function_kernel0E13kernel_shared+20];
	fma.rn.f32 	%f94, %f83, %f88, %f19;
	fma.rn.f32 	%f95, %f83, %f89, %f20;
	fma.rn.f32 	%f96, %f84, %f88, %f21;
	fma.rn.f32 	%f97, %f84, %f89, %f22;
	fma.rn.f32 	%f98, %f85, %f90, %f94;
	fma.rn.f32 	%f99, %f85, %f91, %f95;
	fma.rn.f32 	%f100, %f86, %f90, %f96;
	fma.rn.f32 	%f101, %f86, %f91, %f97;
	fma.rn.f32 	%f103, %f84, %f92, %f98;
	fma.rn.f32 	%f105, %f84, %f93, %f99;
	fma.rn.f32 	%f104, %f87, %f92, %f100;
	fma.rn.f32 	%f106, %f87, %f93, %f101;
	add.s32 	%r45, %r45, 1;
	setp.ne.s32 	%p19, %r45, 64;
	@%p19 bra 	$L__BB0_1;
	ld.param.u64 	%rd28, [default_function_kernel0_param_2];
	cvta.to.global.u64 	%rd25, %rd28;
	mad.lo.s32 	%r42, %r1, 22, %r10;
	mad.lo.s32 	%r43, %r7, 1568, %r42;
	add.s32 	%r44, %r43, %r2;
	mul.wide.u32 	%rd26, %r44, 4;
	add.s64 	%rd27, %rd25, %rd26;
	st.global.f32 	[%rd27], %f103;
	st.global.f32 	[%rd27+3136], %f105;
	st.global.f32 	[%rd27+8], %f104;
	st.global.f32 	[%rd27+3144], %f106;
	ret;
$L__BB0_24:
	mov.b32 	%r41, 0;
	st.shared.u32 	[%r5], %r41;
	st.shared.u32 	[%r5+4], %r41;
	bra.uni 	$L__BB0_20;

}


// ===== COMPILED SASS (sm_100) =====

	.target	sm_100

	.elftype	@"ET_EXEC"


//--------------------- .note.nv.tkinfo           --------------------------
	.section	.note.nv.tkinfo,"",@"SHT_NOTE"
	.sectionflags	@"SHF_NOTE_NV_TKINFO"
	.tkinfo
        /*0018*/ 	.word	0x00000002
        /*0030*/ 	.string	""
        /*0030*/ 	.string	"ptxas"
        /*0030*/ 	.string	"Cuda compilation tools, release 13.0, V13.0.88"
        /*0030*/ 	.string	"Build cuda_13.0.r13.0/compiler.36424714_0"
        /*0030*/ 	.string	"-arch sm_100 -m 64 "



//--------------------- .note.nv.cuinfo           --------------------------
	.section	.note.nv.cuinfo,"",@"SHT_NOTE"
	.sectionflags	@"SHF_NOTE_NV_CUINFO"
        /*0018*/ 	.short	0x0002
        /*001a*/ 	.short	0x0064
        /*001c*/ 	.short	0x0082
	.zero		2


//--------------------- .nv.info                  --------------------------
	.section	.nv.info,"",@"SHT_CUDA_INFO"
	.align	4


	//----- nvinfo : EIATTR_REGCOUNT
	.align		4
        /*0000*/ 	.byte	0x04, 0x2f
        /*0002*/ 	.short	(.L_1 - .L_0)
	.align		4
.L_0:
        /*0004*/ 	.word	index@(default_function_kernel0)
        /*0008*/ 	.word	0x00000020


	//----- nvinfo : EIATTR_FRAME_SIZE
	.align		4
.L_1:
        /*000c*/ 	.byte	0x04, 0x11
        /*000e*/ 	.short	(.L_3 - .L_2)
	.align		4
.L_2:
        /*0010*/ 	.word	index@(default_function_kernel0)
        /*0014*/ 	.word	0x00000000


	//----- nvinfo : EIATTR_MIN_STACK_SIZE
	.align		4
.L_3:
        /*0018*/ 	.byte	0x04, 0x12
        /*001a*/ 	.short	(.L_5 - .L_4)
	.align		4
.L_4:
        /*001c*/ 	.word	index@(default_function_kernel0)
        /*0020*/ 	.word	0x00000000
.L_5:


//--------------------- .nv.compat                --------------------------
	.section	.nv.compat,"",@"SHT_CUDA_COMPAT_INFO"
	.align	4
        /*0000*/ 	.byte	0x02, 0x09, 0x00, 0x00, 0x02, 0x02, 0x01, 0x00, 0x02, 0x05, 0x05, 0x00, 0x03, 0x07, 0x01, 0x01
        /*0010*/ 	.byte	0x02, 0x03, 0x00, 0x00, 0x02, 0x06, 0x01, 0x00, 0x04, 0x0b, 0x08, 0x00, 0x09, 0x00, 0x00, 0x00
        /*0020*/ 	.byte	0x00, 0x00, 0x00, 0x00


//--------------------- .nv.info.default_function_kernel0 --------------------------
	.section	.nv.info.default_function_kernel0,"",@"SHT_CUDA_INFO"
	.sectionflags	@""
	.align	4


	//----- nvinfo : EIATTR_CUDA_API_VERSION
	.align		4
        /*0000*/ 	.byte	0x04, 0x37
        /*0002*/ 	.short	(.L_7 - .L_6)
.L_6:
        /*0004*/ 	.word	0x00000082


	//----- nvinfo : EIATTR_KPARAM_INFO
	.align		4
.L_7:
        /*0008*/ 	.byte	0x04, 0x17
        /*000a*/ 	.short	(.L_9 - .L_8)
.L_8:
        /*000c*/ 	.word	0x00000000
        /*0010*/ 	.short	0x0002
        /*0012*/ 	.short	0x0010
        /*0014*/ 	.byte	0x00, 0xf5, 0x21, 0x00


	//----- nvinfo : EIATTR_KPARAM_INFO
	.align		4
.L_9:
        /*0018*/ 	.byte	0x04, 0x17
        /*001a*/ 	.short	(.L_11 - .L_10)
.L_10:
        /*001c*/ 	.word	0x00000000
        /*0020*/ 	.short	0x0001
        /*0022*/ 	.short	0x0008
        /*0024*/ 	.byte	0x00, 0xf5, 0x21, 0x00


	//----- nvinfo : EIATTR_KPARAM_INFO
	.align		4
.L_11:
        /*0028*/ 	.byte	0x04, 0x17
        /*002a*/ 	.short	(.L_13 - .L_12)
.L_12:
        /*002c*/ 	.word	0x00000000
        /*0030*/ 	.short	0x0000
        /*0032*/ 	.short	0x0000
        /*0034*/ 	.byte	0x00, 0xf5, 0x21, 0x00


	//----- nvinfo : EIATTR_SPARSE_MMA_MASK
	.align		4
.L_13:
        /*0038*/ 	.byte	0x03, 0x50
        /*003a*/ 	.short	0x0000


	//----- nvinfo : EIATTR_MAXREG_COUNT
	.align		4
        /*003c*/ 	.byte	0x03, 0x1b
        /*003e*/ 	.short	0x00ff


	//----- nvinfo : EIATTR_NUM_BARRIERS
	.align		4
        /*0040*/ 	.byte	0x02, 0x4c
        /*0042*/ 	.byte	0x01
	.zero		1


	//----- nvinfo : EIATTR_MERCURY_ISA_VERSION
	.align		4
        /*0044*/ 	.byte	0x03, 0x5f
        /*0046*/ 	.short	0x0101


	//----- nvinfo : EIATTR_VRC_CTA_INIT_COUNT
	.align		4
        /*0048*/ 	.byte	0x02, 0x4a
	.zero		1
	.zero		1


	//----- nvinfo : EIATTR_EXIT_INSTR_OFFSETS
	.align		4
        /*004c*/ 	.byte	0x04, 0x1c
        /*004e*/ 	.short	(.L_15 - .L_14)


	//   ....[0]....
.L_14:
        /*0050*/ 	.word	0x00000bd0


	//----- nvinfo : EIATTR_CRS_STACK_SIZE
	.align		4
.L_15:
        /*0054*/ 	.byte	0x04, 0x1e
        /*0056*/ 	.short	(.L_17 - .L_16)
.L_16:
        /*0058*/ 	.word	0x00000000


	//----- nvinfo : EIATTR_CBANK_PARAM_SIZE
	.align		4
.L_17:
        /*005c*/ 	.byte	0x03, 0x19
        /*005e*/ 	.short	0x0018


	//----- nvinfo : EIATTR_PARAM_CBANK
	.align		4
        /*0060*/ 	.byte	0x04, 0x0a
        /*0062*/ 	.short	(.L_19 - .L_18)
	.align		4
.L_18:
        /*0064*/ 	.word	index@(.nv.constant0.default_function_kernel0)
        /*0068*/ 	.short	0x0380
        /*006a*/ 	.short	0x0018


	//----- nvinfo : EIATTR_SW_WAR
	.align		4
.L_19:
        /*006c*/ 	.byte	0x04, 0x36
        /*006e*/ 	.short	(.L_21 - .L_20)
.L_20:
        /*0070*/ 	.word	0x00000008
.L_21:


//--------------------- .nv.callgraph             --------------------------
	.section	.nv.callgraph,"",@"SHT_CUDA_CALLGRAPH"
	.align	4
	.sectionentsize	8
	.align		4
        /*0000*/ 	.word	0x00000000
	.align		4
        /*0004*/ 	.word	0xffffffff
	.align		4
        /*0008*/ 	.word	0x00000000
	.align		4
        /*000c*/ 	.word	0xfffffffe
	.align		4
        /*0010*/ 	.word	0x00000000
	.align		4
        /*0014*/ 	.word	0xfffffffd
	.align		4
        /*0018*/ 	.word	0x00000000
	.align		4
        /*001c*/ 	.word	0xfffffffc


//--------------------- .text.default_function_kernel0 --------------------------
	.section	.text.default_function_kernel0,"ax",@progbits
	.align	128
        .global         default_function_kernel0
        .type           default_function_kernel0,@function
        .size           default_function_kernel0,(.L_x_4 - default_function_kernel0)
        .other          default_function_kernel0,@"STO_CUDA_ENTRY STV_DEFAULT"
default_function_kernel0:
.text.default_function_kernel0:
[----:B------:R-:W-:Y:S01]  /*0000*/  LDC R1, c[0x0][0x37c] ;  /* 0x0000df00ff017b82 */ /* 0x000fe20000000800 */
[----:B------:R-:W0:Y:S07]  /*0010*/  S2R R2, SR_TID.Y ;  /* 0x0000000000027919 */ /* 0x000e2e0000002200 */
[----:B------:R-:W1:Y:S01]  /*0020*/  S2UR UR4, SR_CTAID.X ;  /* 0x00000000000479c3 */ /* 0x000e620000002500 */
[----:B------:R-:W-:Y:S01]  /*0030*/  UMOV UR5, 0x400 ;  /* 0x0000040000057882 */ /* 0x000fe20000000000 */
[----:B------:R-:W-:Y:S01]  /*0040*/  CS2R R18, SRZ ;  /* 0x0000000000127805 */ /* 0x000fe2000001ff00 */
[----:B------:R-:W2:Y:S01]  /*0050*/  S2R R9, SR_TID.X ;  /* 0x0000000000097919 */ /* 0x000ea20000002100 */
[----:B------:R-:W-:Y:S01]  /*0060*/  UIADD3 UR6, UPT, UPT, UR5, 0x2a0, URZ ;  /* 0x000002a005067890 */ /* 0x000fe2000fffe0ff */
[----:B------:R-:W-:Y:S01]  /*0070*/  CS2R R26, SRZ ;  /* 0x00000000001a7805 */ /* 0x000fe2000001ff00 */
[----:B------:R-:W3:Y:S01]  /*0080*/  LDCU.64 UR8, c[0x0][0x358] ;  /* 0x00006b00ff0877ac */ /* 0x000ee20008000a00 */
[----:B------:R-:W4:Y:S01]  /*0090*/  S2R R3, SR_CTAID.Z ;  /* 0x0000000000037919 */ /* 0x000f220000002700 */
[----:B------:R-:W5:Y:S01]  /*00a0*/  S2UR UR7, SR_CgaCtaId ;  /* 0x00000000000779c3 */ /* 0x000f620000008800 */
[----:B------:R-:W2:Y:S01]  /*00b0*/  LDCU.64 UR10, c[0x0][0x388] ;  /* 0x00007100ff0a77ac */ /* 0x000ea20008000a00 */
[----:B-1----:R-:W-:Y:S01]  /*00c0*/  USHF.L.U32 UR4, UR4, 0x2, URZ ;  /* 0x0000000204047899 */ /* 0x002fe200080006ff */
[----:B0-----:R-:W-:Y:S01]  /*00d0*/  LOP3.LUT R0, R2, 0xffff, RZ, 0xc0, !PT ;  /* 0x0000ffff02007812 */ /* 0x001fe200078ec0ff */
[----:B-----5:R-:W-:-:S02]  /*00e0*/  ULEA UR5, UR7, UR5, 0x18 ;  /* 0x0000000507057291 */ /* 0x020fc4000f8ec0ff */
[----:B------:R-:W-:Y:S01]  /*00f0*/  ULEA UR6, UR7, UR6, 0x18 ;  /* 0x0000000607067291 */ /* 0x000fe2000f8ec0ff */
[----:B--2---:R-:W-:Y:S01]  /*0100*/  IADD3 R11, PT, PT, R2, R9, RZ ;  /* 0x00000009020b7210 */ /* 0x004fe20007ffe0ff */
[----:B------:R-:W-:-:S03]  /*0110*/  IMAD R0, R0, 0x5556, RZ ;  /* 0x0000555600007824 */ /* 0x000fc600078e02ff */
[----:B------:R-:W-:Y:S01]  /*0120*/  ISETP.GE.U32.AND P2, PT, R11, 0x6, PT ;  /* 0x000000060b00780c */ /* 0x000fe20003f46070 */
[----:B------:R-:W-:Y:S01]  /*0130*/  IMAD R16, R2, 0x5, R11 ;  /* 0x0000000502107824 */ /* 0x000fe200078e020b */
[----:B------:R-:W-:Y:S02]  /*0140*/  SHF.R.U32.HI R0, RZ, 0x10, R0 ;  /* 0x00000010ff007819 */ /* 0x000fe40000011600 */
[C---:B------:R-:W-:Y:S02]  /*0150*/  ISETP.EQ.AND P2, PT, R9.reuse, RZ, !P2 ;  /* 0x000000ff0900720c */ /* 0x040fe40005742270 */
[----:B------:R-:W-:Y:S02]  /*0160*/  PRMT R4, R0, 0x9910, RZ ;  /* 0x0000991000047816 */ /* 0x000fe400000000ff */
[----:B------:R-:W-:Y:S02]  /*0170*/  LEA R9, R9, R9, 0x1 ;  /* 0x0000000909097211 */ /* 0x000fe400078e08ff */
[C---:B------:R-:W-:Y:S01]  /*0180*/  LEA R0, R4.reuse, R4, 0x1 ;  /* 0x0000000404007211 */ /* 0x040fe200078e08ff */
[----:B------:R-:W-:Y:S01]  /*0190*/  IMAD R4, R4, 0x240, RZ ;  /* 0x0000024004047824 */ /* 0x000fe200078e02ff */
[----:B------:R-:W-:Y:S01]  /*01a0*/  LEA R16, R16, UR5, 0x2 ;  /* 0x0000000510107c11 */ /* 0x000fe2000f8e10ff */
[----:B------:R-:W-:Y:S01]  /*01b0*/  IMAD R13, R2, 0x6, R9 ;  /* 0x00000006020d7824 */ /* 0x000fe200078e0209 */
[----:B------:R-:W-:-:S02]  /*01c0*/  IADD3 R0, PT, PT, RZ, -R0, RZ ;  /* 0x80000000ff007210 */ /* 0x000fc40007ffe0ff */
[----:B------:R-:W-:Y:S02]  /*01d0*/  LOP3.LUT R6, R4, 0xffff, RZ, 0xc0, !PT ;  /* 0x0000ffff04067812 */ /* 0x000fe400078ec0ff */
[----:B------:R-:W-:Y:S01]  /*01e0*/  PRMT R5, R0, 0x7710, RZ ;  /* 0x0000771000057816 */ /* 0x000fe200000000ff */
[----:B----4-:R-:W-:Y:S01]  /*01f0*/  IMAD R0, R3, 0x480, RZ ;  /* 0x0000048003007824 */ /* 0x010fe200078e02ff */
[----:B------:R-:W-:Y:S02]  /*0200*/  LEA R13, R13, UR5, 0x2 ;  /* 0x000000050d0d7c11 */ /* 0x000fe4000f8e10ff */
[----:B------:R-:W-:Y:S02]  /*0210*/  IADD3 R5, PT, PT, R5, R2, RZ ;  /* 0x0000000205057210 */ /* 0x000fe40007ffe0ff */
[----:B------:R-:W-:Y:S02]  /*0220*/  LEA R17, R2, UR6, 0x2 ;  /* 0x0000000602117c11 */ /* 0x000fe4000f8e10ff */
[----:B------:R-:W-:-:S04]  /*0230*/  LOP3.LUT R7, R5, 0xffff, RZ, 0xc0, !PT ;  /* 0x0000ffff05077812 */ /* 0x000fc800078ec0ff */
[----:B------:R-:W-:Y:S01]  /*0240*/  IADD3 RZ, P0, P4, R6, R0, R7 ;  /* 0x0000000006ff7210 */ /* 0x000fe20007c1e007 */
[----:B------:R-:W-:Y:S01]  /*0250*/  HFMA2 R0, -RZ, RZ, 0, 0 ;  /* 0x00000000ff007431 */ /* 0x000fe200000001ff */
[----:B------:R-:W-:Y:S02]  /*0260*/  LOP3.LUT P1, R6, RZ, UR4, R9, 0xee, !PT ;  /* 0x00000004ff067c12 */ /* 0x000fe4000f82ee09 */
[----:B------:R-:W-:Y:S02]  /*0270*/  IADD3 R7, PT, PT, R9, UR4, RZ ;  /* 0x0000000409077c10 */ /* 0x000fe4000fffe0ff */
[----:B------:R-:W-:Y:S02]  /*0280*/  ISETP.EQ.OR P1, PT, R2, RZ, !P1 ;  /* 0x000000ff0200720c */ /* 0x000fe40004f22670 */
[----:B------:R-:W-:Y:S02]  /*0290*/  ISETP.GT.U32.AND P3, PT, R7, 0x1a, PT ;  /* 0x0000001a0700780c */ /* 0x000fe40003f64070 */
[----:B---3--:R-:W-:-:S11]  /*02a0*/  IADD3.X R12, PT, PT, RZ, RZ, RZ, P0, P4 ;  /* 0x000000ffff0c7210 */ /* 0x008fd600007e84ff */
.L_x_2:
[----:B------:R-:W0:Y:S01]  /*02b0*/  LDC.64 R14, c[0x0][0x380] ;  /* 0x0000e000ff0e7b82 */ /* 0x000e220000000a00 */
[C---:B------:R-:W-:Y:S01]  /*02c0*/  IMAD R8, R2.reuse, 0x1c, R7 ;  /* 0x0000001c02087824 */ /* 0x040fe200078e0207 */
[----:B------:R-:W-:Y:S02]  /*02d0*/  ISETP.NE.AND P4, PT, R2, RZ, PT ;  /* 0x000000ff0200720c */ /* 0x000fe40003f85270 */
[----:B------:R-:W-:Y:S02]  /*02e0*/  MOV R22, RZ ;  /* 0x000000ff00167202 */ /* 0x000fe40000000f00 */
[----:B------:R-:W-:Y:S02]  /*02f0*/  IADD3 R23, PT, PT, R8, -0x1d, RZ ;  /* 0xffffffe308177810 */ /* 0x000fe40007ffe0ff */
[----:B------:R-:W-:Y:S03]  /*0300*/  BAR.SYNC.DEFER_BLOCKING 0x0 ;  /* 0x0000000000007b1d */ /* 0x000fe60000010000 */
[----:B------:R-:W-:Y:S01]  /*0310*/  IMAD R23, R0, 0x310, R23 ;  /* 0x0000031000177824 */ /* 0x000fe200078e0217 */
[----:B------:R-:W-:-:S04]  /*0320*/  PLOP3.LUT P0, PT, PT, PT, PT, 0x80, 0x8 ;  /* 0x000000000008781c */ /* 0x000fc80003f0f070 */
[----:B------:R-:W1:Y:S01]  /*0330*/  @P2 LDC.64 R8, c[0x0][0x388] ;  /* 0x0000e200ff082b82 */ /* 0x000e620000000a00 */
[----:B------:R-:W-:-:S05]  /*0340*/  @P4 IADD3 R25, PT, PT, R23, 0x1, RZ ;  /* 0x0000000117194810 */ /* 0x000fca0007ffe0ff */
[----:B0-----:R-:W-:-:S05]  /*0350*/  @P4 IMAD.WIDE.U32 R24, R25, 0x4, R14 ;  /* 0x0000000419184825 */ /* 0x001fca00078e000e */
[----:B------:R0:W2:Y:S01]  /*0360*/  @P4 LDG.E.CONSTANT R22, desc[UR8][R24.64] ;  /* 0x0000000818164981 */ /* 0x0000a2000c1e9900 */
[----:B------:R-:W-:Y:S02]  /*0370*/  @P4 PLOP3.LUT P0, PT, P3, PT, PT, 0x80, 0x8 ;  /* 0x000000000008481c */ /* 0x000fe40001f0f070 */
[----:B------:R-:W-:Y:S01]  /*0380*/  CS2R R28, SRZ ;  /* 0x00000000001c7805 */ /* 0x000fe2000001ff00 */
[----:B------:R-:W-:-:S05]  /*0390*/  IMAD.WIDE R10, R23, 0x4, R14 ;  /* 0x00000004170a7825 */ /* 0x000fca00078e020e */
[----:B------:R3:W4:Y:S01]  /*03a0*/  @!P1 LDG.E.CONSTANT R28, desc[UR8][R10.64] ;  /* 0x000000080a1c9981 */ /* 0x000722000c1e9900 */
[----:B0-----:R-:W-:Y:S02]  /*03b0*/  LOP3.LUT R25, R5, 0xffff, RZ, 0xc0, !PT ;  /* 0x0000ffff05197812 */ /* 0x001fe400078ec0ff */
[----:B------:R-:W-:Y:S02]  /*03c0*/  LOP3.LUT R24, R4, 0xffff, RZ, 0xc0, !PT ;  /* 0x0000ffff04187812 */ /* 0x000fe400078ec0ff */
[----:B------:R-:W-:-:S05]  /*03d0*/  @!P0 IADD3 R21, PT, PT, R23, 0x2, RZ ;  /* 0x0000000217158810 */ /* 0x000fca0007ffe0ff */
[----:B------:R-:W-:-:S05]  /*03e0*/  @!P0 IMAD.WIDE.U32 R20, R21, 0x4, R14 ;  /* 0x0000000415148825 */ /* 0x000fca00078e000e */
[----:B------:R1:W4:Y:S04]  /*03f0*/  @!P0 LDG.E.CONSTANT R29, desc[UR8][R20.64] ;  /* 0x00000008141d8981 */ /* 0x000328000c1e9900 */
[----:B--2---:R0:W-:Y:S02]  /*0400*/  STS [R13+0x4], R22 ;  /* 0x000004160d007388 */ /* 0x0041e40000000800 */
[----:B0-----:R-:W-:-:S05]  /*0410*/  IMAD R22, R3, 0x480, RZ ;  /* 0x0000048003167824 */ /* 0x001fca00078e02ff */
[----:B---3--:R-:W-:-:S05]  /*0420*/  @P2 IADD3 R11, PT, PT, R24, R22, R25 ;  /* 0x00000016180b2210 */ /* 0x008fca0007ffe019 */
[----:B------:R-:W-:-:S04]  /*0430*/  @P2 IMAD R11, R0, 0x9, R11 ;  /* 0x00000009000b2824 */ /* 0x000fc800078e020b */
[----:B-1----:R-:W-:-:S06]  /*0440*/  @P2 IMAD.WIDE.U32 R20, R11, 0x4, R8 ;  /* 0x000000040b142825 */ /* 0x002fcc00078e0008 */
[----:B------:R-:W2:Y:S01]  /*0450*/  @P2 LDG.E.CONSTANT R20, desc[UR8][R20.64] ;  /* 0x0000000814142981 */ /* 0x000ea2000c1e9900 */
[----:B------:R-:W0:Y:S03]  /*0460*/  S2UR UR6, SR_CgaCtaId ;  /* 0x00000000000679c3 */ /* 0x000e260000008800 */
[----:B----4-:R-:W-:Y:S04]  /*0470*/  STS [R13+0x8], R29 ;  /* 0x0000081d0d007388 */ /* 0x010fe80000000800 */
[----:B------:R-:W-:Y:S01]  /*0480*/  STS [R13], R28 ;  /* 0x0000001c0d007388 */ /* 0x000fe20000000800 */
[----:B------:R-:W-:Y:S02]  /*0490*/  UMOV UR5, 0x400 ;  /* 0x0000040000057882 */ /* 0x000fe40000000000 */
[----:B0-----:R-:W-:Y:S01]  /*04a0*/  ULEA UR5, UR6, UR5, 0x18 ;  /* 0x0000000506057291 */ /* 0x001fe2000f8ec0ff */
[----:B------:R-:W-:-:S02]  /*04b0*/  IADD3 R22, PT, PT, R24, R22, R25 ;  /* 0x0000001618167210 */ /* 0x000fc40007ffe019 */
[----:B------:R-:W-:Y:S02]  /*04c0*/  LEA R25, R0, R0, 0x3 ;  /* 0x0000000000197211 */ /* 0x000fe400078e18ff */
[----:B------:R-:W-:Y:S02]  /*04d0*/  ISETP.NE.AND P0, PT, R6, RZ, PT ;  /* 0x000000ff0600720c */ /* 0x000fe40003f05270 */
[----:B------:R-:W-:Y:S02]  /*04e0*/  IADD3 R22, P4, PT, R25, R22, RZ ;  /* 0x0000001619167210 */ /* 0x000fe40007f9e0ff */
[----:B------:R-:W-:Y:S02]  /*04f0*/  ISETP.GT.U32.AND P3, PT, R7, 0x1a, PT ;  /* 0x0000001a0700780c */ /* 0x000fe40003f64070 */
[----:B------:R-:W-:Y:S02]  /*0500*/  IADD3.X R25, PT, PT, RZ, R12, RZ, P4, !PT ;  /* 0x0000000cff197210 */ /* 0x000fe400027fe4ff */
[----:B------:R-:W-:-:S04]  /*0510*/  LEA R24, P4, R22, UR10, 0x2 ;  /* 0x0000000a16187c11 */ /* 0x000fc8000f8810ff */
[----:B------:R-:W-:Y:S01]  /*0520*/  LEA.HI.X R25, R22, UR11, R25, 0x2, P4 ;  /* 0x0000000b16197c11 */ /* 0x000fe2000a0f1419 */
[----:B--2---:R-:W-:Y:S01]  /*0530*/  @P2 STS [R17], R20 ;  /* 0x0000001411002388 */ /* 0x004fe20000000800 */
[----:B------:R-:W-:Y:S06]  /*0540*/  BAR.SYNC.DEFER_BLOCKING 0x0 ;  /* 0x0000000000007b1d */ /* 0x000fec0000010000 */
[----:B------:R-:W-:Y:S04]  /*0550*/  LDS R21, [R16] ;  /* 0x0000000010157984 */ /* 0x000fe80000000800 */
[----:B------:R-:W0:Y:S04]  /*0560*/  LDS.128 R8, [UR5+0x2a0] ;  /* 0x0002a005ff087984 */ /* 0x000e280008000c00 */
[----:B------:R-:W1:Y:S01]  /*0570*/  LDS R20, [R16+0x8] ;  /* 0x0000080010147984 */ /* 0x000e620000000800 */
[C---:B0-----:R-:W-:Y:S01]  /*0580*/  FFMA R28, R21.reuse, R8, R19 ;  /* 0x00000008151c7223 */ /* 0x041fe20000000013 */
[----:B------:R-:W-:-:S02]  /*0590*/  FFMA R21, R21, R11, R18 ;  /* 0x0000000b15157223 */ /* 0x000fc40000000012 */
[----:B------:R-:W-:Y:S01]  /*05a0*/  LDS.64 R18, [UR5+0x2b0] ;  /* 0x0002b005ff127984 */ /* 0x000fe20008000a00 */
[----:B-1----:R-:W-:-:S03]  /*05b0*/  FFMA R8, R20, R8, R27 ;  /* 0x0000000814087223 */ /* 0x002fc6000000001b */
[----:B------:R-:W0:Y:S01]  /*05c0*/  LDS R27, [R16+0x4] ;  /* 0x00000400101b7984 */ /* 0x000e220000000800 */
[----:B------:R-:W-:Y:S01]  /*05d0*/  FFMA R11, R20, R11, R26 ;  /* 0x0000000b140b7223 */ /* 0x000fe2000000001a */
[C---:B0-----:R-:W-:Y:S01]  /*05e0*/  FFMA R29, R27.reuse, R9, R28 ;  /* 0x000000091b1d7223 */ /* 0x041fe2000000001c */
[----:B------:R-:W-:-:S03]  /*05f0*/  FFMA R26, R27, R18, R21 ;  /* 0x000000121b1a7223 */ /* 0x000fc60000000015 */
[C---:B------:R-:W-:Y:S01]  /*0600*/  FFMA R21, R20.reuse, R10, R29 ;  /* 0x0000000a14157223 */ /* 0x040fe2000000001d */
[----:B------:R-:W-:Y:S02]  /*0610*/  FFMA R20, R20, R19, R26 ;  /* 0x0000001314147223 */ /* 0x000fe4000000001a */
[----:B------:R-:W0:Y:S01]  /*0620*/  LDS R26, [R16+0xc] ;  /* 0x00000c00101a7984 */ /* 0x000e220000000800 */
[----:B------:R-:W-:Y:S01]  /*0630*/  CS2R R28, SRZ ;  /* 0x00000000001c7805 */ /* 0x000fe2000001ff00 */
[----:B0-----:R-:W-:Y:S01]  /*0640*/  FFMA R27, R26, R9, R8 ;  /* 0x000000091a1b7223 */ /* 0x001fe20000000008 */
[C---:B------:R-:W-:Y:S01]  /*0650*/  IMAD.WIDE R8, R23.reuse, 0x4, R14 ;  /* 0x0000000417087825 */ /* 0x040fe200078e020e */
[----:B------:R-:W-:-:S04]  /*0660*/  IADD3 R23, PT, PT, R23, 0x1d, RZ ;  /* 0x0000001d17177810 */ /* 0x000fc80007ffe0ff */
[----:B------:R-:W2:Y:S01]  /*0670*/  @P0 LDG.E.CONSTANT R28, desc[UR8][R8.64+0x70] ;  /* 0x00007008081c0981 */ /* 0x000ea2000c1e9900 */
[----:B------:R-:W-:-:S05]  /*0680*/  IMAD.WIDE.U32 R22, R23, 0x4, R14 ;  /* 0x0000000417167825 */ /* 0x000fca00078e000e */
[----:B------:R-:W3:Y:S04]  /*0690*/  LDG.E.CONSTANT R15, desc[UR8][R22.64] ;  /* 0x00000008160f7981 */ /* 0x000ee8000c1e9900 */
[----:B------:R-:W4:Y:S04]  /*06a0*/  @!P3 LDG.E.CONSTANT R29, desc[UR8][R22.64+0x4] ;  /* 0x00000408161db981 */ /* 0x000f28000c1e9900 */
[----:B------:R-:W4:Y:S01]  /*06b0*/  @P2 LDG.E.CONSTANT R9, desc[UR8][R24.64+0xc] ;  /* 0x00000c0818092981 */ /* 0x000f22000c1e9900 */
[----:B------:R-:W-:-:S03]  /*06c0*/  FFMA R11, R26, R18, R11 ;  /* 0x000000121a0b7223 */ /* 0x000fc6000000000b */
[----:B------:R-:W0:Y:S01]  /*06d0*/  LDS R26, [R16+0x10] ;  /* 0x00001000101a7984 */ /* 0x000e220000000800 */
[----:B------:R-:W-:Y:S06]  /*06e0*/  BAR.SYNC.DEFER_BLOCKING 0x0 ;  /* 0x0000000000007b1d */ /* 0x000fec0000010000 */
[----:B------:R1:W5:Y:S01]  /*06f0*/  @P2 LDG.E.CONSTANT R18, desc[UR8][R24.64+0x18] ;  /* 0x0000180818122981 */ /* 0x000362000c1e9900 */
[C---:B0-----:R-:W-:Y:S01]  /*0700*/  FFMA R14, R26.reuse, R10, R27 ;  /* 0x0000000a1a0e7223 */ /* 0x041fe2000000001b */
[----:B------:R-:W-:Y:S01]  /*0710*/  FFMA R26, R26, R19, R11 ;  /* 0x000000131a1a7223 */ /* 0x000fe2000000000b */
[----:B------:R-:W-:Y:S01]  /*0720*/  ISETP.GT.U32.AND P4, PT, R2, 0x1a, PT ;  /* 0x0000001a0200780c */ /* 0x000fe20003f84070 */
[----:B------:R-:W-:Y:S01]  /*0730*/  BSSY.RECONVERGENT B0, `(.L_x_0) ;  /* 0x0000023000007945 */ /* 0x000fe20003800200 */
[----:B--2---:R-:W-:Y:S04]  /*0740*/  STS [R13], R28 ;  /* 0x0000001c0d007388 */ /* 0x004fe80000000800 */
[----:B---3--:R-:W-:Y:S04]  /*0750*/  STS [R13+0x4], R15 ;  /* 0x0000040f0d007388 */ /* 0x008fe80000000800 */
[----:B----4-:R-:W-:Y:S04]  /*0760*/  STS [R13+0x8], R29 ;  /* 0x0000081d0d007388 */ /* 0x010fe80000000800 */
[----:B------:R-:W-:Y:S01]  /*0770*/  @P2 STS [R17], R9 ;  /* 0x0000000911002388 */ /* 0x000fe20000000800 */
[----:B------:R-:W-:Y:S06]  /*0780*/  BAR.SYNC.DEFER_BLOCKING 0x0 ;  /* 0x0000000000007b1d */ /* 0x000fec0000010000 */
[----:B------:R-:W-:Y:S04]  /*0790*/  LDS R27, [R16] ;  /* 0x00000000101b7984 */ /* 0x000fe80000000800 */
[----:B------:R-:W0:Y:S04]  /*07a0*/  LDS.128 R8, [UR5+0x2a0] ;  /* 0x0002a005ff087984 */ /* 0x000e280008000c00 */
[----:B------:R-:W2:Y:S04]  /*07b0*/  LDS R19, [R16+0x8] ;  /* 0x0000080010137984 */ /* 0x000ea80000000800 */
[----:B-1----:R-:W-:Y:S01]  /*07c0*/  LDS R25, [R16+0xc] ;  /* 0x00000c0010197984 */ /* 0x002fe20000000800 */
[C---:B0-----:R-:W-:Y:S01]  /*07d0*/  FFMA R24, R27.reuse, R8, R21 ;  /* 0x000000081b187223 */ /* 0x041fe20000000015 */
[----:B------:R-:W-:-:S02]  /*07e0*/  FFMA R21, R27, R11, R20 ;  /* 0x0000000b1b157223 */ /* 0x000fc40000000014 */
[----:B------:R-:W0:Y:S01]  /*07f0*/  LDS R27, [R16+0x4] ;  /* 0x00000400101b7984 */ /* 0x000e220000000800 */
[----:B--2---:R-:W-:-:S03]  /*0800*/  FFMA R8, R19, R8, R14 ;  /* 0x0000000813087223 */ /* 0x004fc6000000000e */
[----:B------:R-:W1:Y:S04]  /*0810*/  LDS.64 R14, [UR5+0x2b0] ;  /* 0x0002b005ff0e7984 */ /* 0x000e680008000a00 */
[----:B------:R-:W2:Y:S01]  /*0820*/  LDS R20, [R16+0x10] ;  /* 0x0000100010147984 */ /* 0x000ea20000000800 */
[----:B------:R-:W-:Y:S01]  /*0830*/  BAR.SYNC.DEFER_BLOCKING 0x0 ;  /* 0x0000000000007b1d */ /* 0x000fe20000010000 */
[----:B------:R-:W-:-:S05]  /*0840*/  FFMA R11, R19, R11, R26 ;  /* 0x0000000b130b7223 */ /* 0x000fca000000001a */
[----:B------:R3:W-:Y:S04]  /*0850*/  @P4 STS [R13], RZ ;  /* 0x000000ff0d004388 */ /* 0x0007e80000000800 */
[----:B------:R3:W-:Y:S01]  /*0860*/  @P4 STS [R13+0x4], RZ ;  /* 0x000004ff0d004388 */ /* 0x0007e20000000800 */
[-C--:B0-----:R-:W-:Y:S01]  /*0870*/  FFMA R24, R27, R9.reuse, R24 ;  /* 0x000000091b187223 */ /* 0x081fe20000000018 */
[----:B------:R-:W-:Y:S01]  /*0880*/  FFMA R9, R25, R9, R8 ;  /* 0x0000000919097223 */ /* 0x000fe20000000008 */
[----:B-1----:R-:W-:Y:S02]  /*0890*/  FFMA R26, R27, R14, R21 ;  /* 0x0000000e1b1a7223 */ /* 0x002fe40000000015 */
[----:B------:R-:W-:Y:S01]  /*08a0*/  FFMA R21, R19, R10, R24 ;  /* 0x0000000a13157223 */ /* 0x000fe20000000018 */
[----:B------:R-:W-:Y:S01]  /*08b0*/  FFMA R25, R25, R14, R11 ;  /* 0x0000000e19197223 */ /* 0x000fe2000000000b */
[----:B------:R-:W-:Y:S01]  /*08c0*/  MOV R27, RZ ;  /* 0x000000ff001b7202 */ /* 0x000fe20000000f00 */
[----:B------:R-:W-:Y:S01]  /*08d0*/  FFMA R24, R19, R15, R26 ;  /* 0x0000000f13187223 */ /* 0x000fe2000000001a */
[----:B--2---:R-:W-:Y:S01]  /*08e0*/  FFMA R19, R20, R10, R9 ;  /* 0x0000000a14137223 */ /* 0x004fe20000000009 */
[----:B---3--:R-:W-:Y:S06]  /*08f0*/  @P4 BRA `(.L_x_1) ;  /* 0x0000000000184947 */ /* 0x008fec0003800000 */
[----:B------:R-:W-:Y:S01]  /*0900*/  MOV R8, RZ ;  /* 0x000000ff00087202 */ /* 0x000fe20000000f00 */
[----:B------:R-:W2:Y:S04]  /*0910*/  LDG.E.CONSTANT R10, desc[UR8][R22.64+0x70] ;  /* 0x00007008160a7981 */ /* 0x000ea8000c1e9900 */
[----:B------:R0:W5:Y:S04]  /*0920*/  @!P3 LDG.E.CONSTANT R27, desc[UR8][R22.64+0x74] ;  /* 0x00007408161bb981 */ /* 0x000168000c1e9900 */
[----:B------:R-:W3:Y:S04]  /*0930*/  @P0 LDG.E.CONSTANT R8, desc[UR8][R22.64+0x6c] ;  /* 0x00006c0816080981 */ /* 0x000ee8000c1e9900 */
[----:B--2---:R0:W-:Y:S04]  /*0940*/  STS [R13+0x4], R10 ;  /* 0x0000040a0d007388 */ /* 0x0041e80000000800 */
[----:B---3--:R0:W-:Y:S02]  /*0950*/  STS [R13], R8 ;  /* 0x000000080d007388 */ /* 0x0081e40000000800 */
.L_x_1:
[----:B------:R-:W-:Y:S05]  /*0960*/  BSYNC.RECONVERGENT B0 ;  /* 0x0000000000007941 */ /* 0x000fea0003800200 */
.L_x_0:
[----:B-----5:R-:W-:Y:S01]  /*0970*/  STS [R13+0x8], R27 ;  /* 0x0000081b0d007388 */ /* 0x020fe20000000800 */
[----:B------:R-:W-:Y:S01]  /*0980*/  FFMA R29, R20, R15, R25 ;  /* 0x0000000f141d7223 */ /* 0x000fe20000000019 */
[----:B------:R-:W-:Y:S02]  /*0990*/  IADD3 R0, PT, PT, R0, 0x1, RZ ;  /* 0x0000000100007810 */ /* 0x000fe40007ffe0ff */
[----:B------:R-:W-:Y:S01]  /*09a0*/  @P2 STS [R17], R18 ;  /* 0x0000001211002388 */ /* 0x000fe20000000800 */
[----:B------:R-:W-:Y:S01]  /*09b0*/  BAR.SYNC.DEFER_BLOCKING 0x0 ;  /* 0x0000000000007b1d */ /* 0x000fe20000010000 */
[----:B------:R-:W-:-:S05]  /*09c0*/  ISETP.NE.AND P0, PT, R0, 0x40, PT ;  /* 0x000000400000780c */ /* 0x000fca0003f05270 */
[----:B------:R-:W-:Y:S04]  /*09d0*/  LDS R28, [R16] ;  /* 0x00000000101c7984 */ /* 0x000fe80000000800 */
[----:B0-----:R-:W0:Y:S04]  /*09e0*/  LDS.128 R8, [UR5+0x2a0] ;  /* 0x0002a005ff087984 */ /* 0x001e280008000c00 */
[----:B------:R-:W1:Y:S04]  /*09f0*/  LDS R22, [R16+0x8] ;  /* 0x0000080010167984 */ /* 0x000e680000000800 */
[----:B------:R-:W2:Y:S04]  /*0a00*/  LDS R23, [R16+0x4] ;  /* 0x0000040010177984 */ /* 0x000ea80000000800 */
[----:B------:R-:W3:Y:S04]  /*0a10*/  LDS R20, [R16+0xc] ;  /* 0x00000c0010147984 */ /* 0x000ee80000000800 */
[----:B------:R-:W4:Y:S04]  /*0a20*/  LDS.64 R14, [UR5+0x2b0] ;  /* 0x0002b005ff0e7984 */ /* 0x000f280008000a00 */
[----:B------:R-:W4:Y:S01]  /*0a30*/  LDS R26, [R16+0x10] ;  /* 0x00001000101a7984 */ /* 0x000f220000000800 */
[CC--:B0-----:R-:W-:Y:S01]  /*0a40*/  FFMA R21, R28.reuse, R8.reuse, R21 ;  /* 0x000000081c157223 */ /* 0x0c1fe20000000015 */
[-C--:B------:R-:W-:Y:S01]  /*0a50*/  FFMA R25, R28, R11.reuse, R24 ;  /* 0x0000000b1c197223 */ /* 0x080fe20000000018 */
[C---:B-1----:R-:W-:Y:S01]  /*0a60*/  FFMA R19, R22.reuse, R8, R19 ;  /* 0x0000000816137223 */ /* 0x042fe20000000013 */
[----:B------:R-:W-:Y:S01]  /*0a70*/  FFMA R11, R22, R11, R29 ;  /* 0x0000000b160b7223 */ /* 0x000fe2000000001d */
[----:B--2---:R-:W-:-:S02]  /*0a80*/  FFMA R21, R23, R9, R21 ;  /* 0x0000000917157223 */ /* 0x004fc40000000015 */
[----:B---3--:R-:W-:Y:S02]  /*0a90*/  FFMA R9, R20, R9, R19 ;  /* 0x0000000914097223 */ /* 0x008fe40000000013 */
[----:B------:R-:W-:Y:S01]  /*0aa0*/  FFMA R19, R22, R10, R21 ;  /* 0x0000000a16137223 */ /* 0x000fe20000000015 */
[-C--:B----4-:R-:W-:Y:S01]  /*0ab0*/  FFMA R18, R23, R14.reuse, R25 ;  /* 0x0000000e17127223 */ /* 0x090fe20000000019 */
[----:B------:R-:W-:Y:S01]  /*0ac0*/  FFMA R11, R20, R14, R11 ;  /* 0x0000000e140b7223 */ /* 0x000fe2000000000b */
[----:B------:R-:W-:Y:S02]  /*0ad0*/  FFMA R27, R26, R10, R9 ;  /* 0x0000000a1a1b7223 */ /* 0x000fe40000000009 */
[-C--:B------:R-:W-:Y:S01]  /*0ae0*/  FFMA R18, R22, R15.reuse, R18 ;  /* 0x0000000f16127223 */ /* 0x080fe20000000012 */
[----:B------:R-:W-:Y:S01]  /*0af0*/  FFMA R26, R26, R15, R11 ;  /* 0x0000000f1a1a7223 */ /* 0x000fe2000000000b */
[----:B------:R-:W-:Y:S06]  /*0b00*/  @P0 BRA `(.L_x_2) ;  /* 0xfffffff400e80947 */ /* 0x000fec000383ffff */
[----:B------:R-:W0:Y:S01]  /*0b10*/  S2R R7, SR_TID.X ;  /* 0x0000000000077919 */ /* 0x000e220000002100 */
[----:B------:R-:W1:Y:S01]  /*0b20*/  LDC.64 R4, c[0x0][0x390] ;  /* 0x0000e400ff047b82 */ /* 0x000e620000000a00 */
[----:B0-----:R-:W-:-:S05]  /*0b30*/  IADD3 R7, PT, PT, R2, R7, RZ ;  /* 0x0000000702077210 */ /* 0x001fca0007ffe0ff */
[----:B------:R-:W-:-:S04]  /*0b40*/  IMAD R7, R2, 0x5, R7 ;  /* 0x0000000502077824 */ /* 0x000fc800078e0207 */
[----:B------:R-:W-:-:S04]  /*0b50*/  IMAD R2, R2, 0x16, R7 ;  /* 0x0000001602027824 */ /* 0x000fc800078e0207 */
[----:B------:R-:W-:-:S05]  /*0b60*/  IMAD R2, R3, 0x620, R2 ;  /* 0x0000062003027824 */ /* 0x000fca00078e0202 */
[----:B------:R-:W-:-:S05]  /*0b70*/  IADD3 R3, PT, PT, R2, UR4, RZ ;  /* 0x0000000402037c10 */ /* 0x000fca000fffe0ff */
[----:B-1----:R-:W-:-:S05]  /*0b80*/  IMAD.WIDE.U32 R2, R3, 0x4, R4 ;  /* 0x0000000403027825 */ /* 0x002fca00078e0004 */
[----:B------:R-:W-:Y:S04]  /*0b90*/  STG.E desc[UR8][R2.64], R19 ;  /* 0x0000001302007986 */ /* 0x000fe8000c101908 */
[----:B------:R-:W-:Y:S04]  /*0ba0*/  STG.E desc[UR8][R2.64+0xc40], R18 ;  /* 0x000c401202007986 */ /* 0x000fe8000c101908 */
[----:B------:R-:W-:Y:S04]  /*0bb0*/  STG.E desc[UR8][R2.64+0x8], R27 ;  /* 0x0000081b02007986 */ /* 0x000fe8000c101908 */
[----:B------:R-:W-:Y:S01]  /*0bc0*/  STG.E desc[UR8][R2.64+0xc48], R26 ;  /* 0x000c481a02007986 */ /* 0x000fe2000c101908 */
[----:B------:R-:W-:Y:S05]  /*0bd0*/  EXIT ;  /* 0x000000000000794d */ /* 0x000fea0003800000 */
.L_x_3:
[----:B------:R-:W-:-:S00]  /*0be0*/  BRA `(.L_x_3) ;  /* 0xfffffffc00fc7947 */ /* 0x000fc0000383ffff */
[----:B------:R-:W-:-:S00]  /*0bf0*/  NOP ;  /* 0x0000000000007918 */ /* 0x000fc00000000000 */
        /* <DEDUP_REMOVED lines=8> */
.L_x_4:


//--------------------- .nv.shared.default_function_kernel0 --------------------------
	.section	.nv.shared.default_function_kernel0,"aw",@nobits
	.sectionflags	@""
	.align	4
.nv.shared.default_function_kernel0:
	.zero		1720


//--------------------- .nv.shared.reserved.0     --------------------------
	.section	.nv.shared.reserved.0,"aw",@nobits
	.weak		__nv_reservedSMEM_offset_0_alias
	.size		__nv_reservedSMEM_offset_0_alias, 0, 64
	.other		__nv_reservedSMEM_offset_0_alias,@"STO_CUDA_RESERVED_SHARED STV_DEFAULT"
__nv_reservedSMEM_offset_0_alias:
	.zero		0
	.zero		64


//--------------------- .nv.constant0.default_function_kernel0 --------------------------
	.section	.nv.constant0.default_function_kernel0,"a",@progbits
	.sectionflags	@""
	.align	4
.nv.constant0.default_function_kernel0:
	.zero		920


//--------------------- SYMBOLS --------------------------

	.type		.nv.reservedSmem.offset0,@object
	.size		.nv.reservedSmem.offset0,0x4
	.type		.nv.reservedSmem.cap,@object
	.size		.nv.reservedSmem.cap,0x4
